//
// Generated by NVIDIA NVVM Compiler
//
// Compiler Build ID: CL-36424714
// Cuda compilation tools, release 13.0, V13.0.88
// Based on NVVM 20.0.0
//

.version 9.0
.target sm_100
.address_size 64

	// .globl	_Z4mm_3PfS_S_i

.visible .entry _Z4mm_3PfS_S_i(
	.param .u64 .ptr .align 1 _Z4mm_3PfS_S_i_param_0,
	.param .u64 .ptr .align 1 _Z4mm_3PfS_S_i_param_1,
	.param .u64 .ptr .align 1 _Z4mm_3PfS_S_i_param_2,
	.param .u32 _Z4mm_3PfS_S_i_param_3
)
{


	ret;

}


// ===== COMPILED SASS (sm_100) =====

	.target	sm_100

	.elftype	@"ET_EXEC"


//--------------------- .note.nv.tkinfo           --------------------------
	.section	.note.nv.tkinfo,"",@"SHT_NOTE"
	.sectionflags	@"SHF_NOTE_NV_TKINFO"
	.tkinfo
        /*0018*/ 	.word	0x00000002
        /*0030*/ 	.string	""
        /*0030*/ 	.string	"ptxas"
        /*0030*/ 	.string	"Cuda compilation tools, release 13.0, V13.0.88"
        /*0030*/ 	.string	"Build cuda_13.0.r13.0/compiler.36424714_0"
        /*0030*/ 	.string	"-arch sm_100 -m 64 "



//--------------------- .note.nv.cuinfo           --------------------------
	.section	.note.nv.cuinfo,"",@"SHT_NOTE"
	.sectionflags	@"SHF_NOTE_NV_CUINFO"
        /*0018*/ 	.short	0x0002
        /*001a*/ 	.short	0x0064
        /*001c*/ 	.short	0x0082
	.zero		2


//--------------------- .nv.info                  --------------------------
	.section	.nv.info,"",@"SHT_CUDA_INFO"
	.align	4


	//----- nvinfo : EIATTR_REGCOUNT
	.align		4
        /*0000*/ 	.byte	0x04, 0x2f
        /*0002*/ 	.short	(.L_1 - .L_0)
	.align		4
.L_0:
        /*0004*/ 	.word	index@(_Z4mm_3PfS_S_i)
        /*0008*/ 	.word	0x00000004


	//----- nvinfo : EIATTR_FRAME_SIZE
	.align		4
.L_1:
        /*000c*/ 	.byte	0x04, 0x11
        /*000e*/ 	.short	(.L_3 - .L_2)
	.align		4
.L_2:
        /*0010*/ 	.word	index@(_Z4mm_3PfS_S_i)
        /*0014*/ 	.word	0x00000000


	//----- nvinfo : EIATTR_MIN_STACK_SIZE
	.align		4
.L_3:
        /*0018*/ 	.byte	0x04, 0x12
        /*001a*/ 	.short	(.L_5 - .L_4)
	.align		4
.L_4:
        /*001c*/ 	.word	index@(_Z4mm_3PfS_S_i)
        /*0020*/ 	.word	0x00000000
.L_5:


//--------------------- .nv.compat                --------------------------
	.section	.nv.compat,"",@"SHT_CUDA_COMPAT_INFO"
	.align	4
        /*0000*/ 	.byte	0x02, 0x09, 0x00, 0x00, 0x02, 0x02, 0x01, 0x00, 0x02, 0x05, 0x05, 0x00, 0x03, 0x07, 0x01, 0x01
        /*0010*/ 	.byte	0x02, 0x03, 0x00, 0x00, 0x02, 0x06, 0x01, 0x00, 0x04, 0x0b, 0x08, 0x00, 0x09, 0x00, 0x00, 0x00
        /*0020*/ 	.byte	0x00, 0x00, 0x00, 0x00


//--------------------- .nv.info._Z4mm_3PfS_S_i   --------------------------
	.section	.nv.info._Z4mm_3PfS_S_i,"",@"SHT_CUDA_INFO"
	.sectionflags	@""
	.align	4


	//----- nvinfo : EIATTR_CUDA_API_VERSION
	.align		4
        /*0000*/ 	.byte	0x04, 0x37
        /*0002*/ 	.short	(.L_7 - .L_6)
.L_6:
        /*0004*/ 	.word	0x00000082


	//----- nvinfo : EIATTR_KPARAM_INFO
	.align		4
.L_7:
        /*0008*/ 	.byte	0x04, 0x17
        /*000a*/ 	.short	(.L_9 - .L_8)
.L_8:
        /*000c*/ 	.word	0x00000000
        /*0010*/ 	.short	0x0003
        /*0012*/ 	.short	0x0018
        /*0014*/ 	.byte	0x00, 0xf0, 0x11, 0x00


	//----- nvinfo : EIATTR_KPARAM_INFO
	.align		4
.L_9:
        /*0018*/ 	.byte	0x04, 0x17
        /*001a*/ 	.short	(.L_11 - .L_10)
.L_10:
        /*001c*/ 	.word	0x00000000
        /*0020*/ 	.short	0x0002
        /*0022*/ 	.short	0x0010
        /*0024*/ 	.byte	0x00, 0xf5, 0x21, 0x00


	//----- nvinfo : EIATTR_KPARAM_INFO
	.align		4
.L_11:
        /*0028*/ 	.byte	0x04, 0x17
        /*002a*/ 	.short	(.L_13 - .L_12)
.L_12:
        /*002c*/ 	.word	0x00000000
        /*0030*/ 	.short	0x0001
        /*0032*/ 	.short	0x0008
        /*0034*/ 	.byte	0x00, 0xf5, 0x21, 0x00


	//----- nvinfo : EIATTR_KPARAM_INFO
	.align		4
.L_13:
        /*0038*/ 	.byte	0x04, 0x17
        /*003a*/ 	.short	(.L_15 - .L_14)
.L_14:
        /*003c*/ 	.word	0x00000000
        /*0040*/ 	.short	0x0000
        /*0042*/ 	.short	0x0000
        /*0044*/ 	.byte	0x00, 0xf5, 0x21, 0x00


	//----- nvinfo : EIATTR_SPARSE_MMA_MASK
	.align		4
.L_15:
        /*0048*/ 	.byte	0x03, 0x50
        /*004a*/ 	.short	0x0000


	//----- nvinfo : EIATTR_MAXREG_COUNT
	.align		4
        /*004c*/ 	.byte	0x03, 0x1b
        /*004e*/ 	.short	0x00ff


	//----- nvinfo : EIATTR_MERCURY_ISA_VERSION
	.align		4
        /*0050*/ 	.byte	0x03, 0x5f
        /*0052*/ 	.short	0x0101


	//----- nvinfo : EIATTR_VRC_CTA_INIT_COUNT
	.align		4
        /*0054*/ 	.byte	0x02, 0x4a
	.zero		1
	.zero		1


	//----- nvinfo : EIATTR_EXIT_INSTR_OFFSETS
	.align		4
        /*0058*/ 	.byte	0x04, 0x1c
        /*005a*/ 	.short	(.L_17 - .L_16)


	//   ....[0]....
.L_16:
        /*005c*/ 	.word	0x00000010


	//----- nvinfo : EIATTR_CBANK_PARAM_SIZE
	.align		4
.L_17:
        /*0060*/ 	.byte	0x03, 0x19
        /*0062*/ 	.short	0x001c


	//----- nvinfo : EIATTR_PARAM_CBANK
	.align		4
        /*0064*/ 	.byte	0x04, 0x0a
        /*0066*/ 	.short	(.L_19 - .L_18)
	.align		4
.L_18:
        /*0068*/ 	.word	index@(.nv.constant0._Z4mm_3PfS_S_i)
        /*006c*/ 	.short	0x0380
        /*006e*/ 	.short	0x001c


	//----- nvinfo : EIATTR_SW_WAR
	.align		4
.L_19:
        /*0070*/ 	.byte	0x04, 0x36
        /*0072*/ 	.short	(.L_21 - .L_20)
.L_20:
        /*0074*/ 	.word	0x00000008
.L_21:


//--------------------- .nv.callgraph             --------------------------
	.section	.nv.callgraph,"",@"SHT_CUDA_CALLGRAPH"
	.align	4
	.sectionentsize	8
	.align		4
        /*0000*/ 	.word	0x00000000
	.align		4
        /*0004*/ 	.word	0xffffffff
	.align		4
        /*0008*/ 	.word	0x00000000
	.align		4
        /*000c*/ 	.word	0xfffffffe
	.align		4
        /*0010*/ 	.word	0x00000000
	.align		4
        /*0014*/ 	.word	0xfffffffd
	.align		4
        /*0018*/ 	.word	0x00000000
	.align		4
        /*001c*/ 	.word	0xfffffffc


//--------------------- .text._Z4mm_3PfS_S_i      --------------------------
	.section	.text._Z4mm_3PfS_S_i,"ax",@progbits
	.align	128
        .global         _Z4mm_3PfS_S_i
        .type           _Z4mm_3PfS_S_i,@function
        .size           _Z4mm_3PfS_S_i,(.L_x_1 - _Z4mm_3PfS_S_i)
        .other          _Z4mm_3PfS_S_i,@"STO_CUDA_ENTRY STV_DEFAULT"
_Z4mm_3PfS_S_i:
.text._Z4mm_3PfS_S_i:
[----:B------:R-:W-:Y:S01]  /*0000*/  LDC R1, c[0x0][0x37c] ;  /* 0x0000df00ff017b82 */ /* 0x000fe20000000800 */
[----:B------:R-:W-:Y:S05]  /*0010*/  EXIT ;  /* 0x000000000000794d */ /* 0x000fea0003800000 */
.L_x_0:
[----:B------:R-:W-:-:S00]  /*0020*/  BRA `(.L_x_0) ;  /* 0xfffffffc00fc7947 */ /* 0x000fc0000383ffff */
[----:B------:R-:W-:-:S00]  /*0030*/  NOP ;  /* 0x0000000000007918 */ /* 0x000fc00000000000 */
        /* <DEDUP_REMOVED lines=12> */
.L_x_1:


//--------------------- .nv.shared.reserved.0     --------------------------
	.section	.nv.shared.reserved.0,"aw",@nobits
	.weak		__nv_reservedSMEM_offset_0_alias
	.size		__nv_reservedSMEM_offset_0_alias, 0, 64
	.other		__nv_reservedSMEM_offset_0_alias,@"STO_CUDA_RESERVED_SHARED STV_DEFAULT"
__nv_reservedSMEM_offset_0_alias:
	.zero		0
	.zero		64


//--------------------- .nv.constant0._Z4mm_3PfS_S_i --------------------------
	.section	.nv.constant0._Z4mm_3PfS_S_i,"a",@progbits
	.sectionflags	@""
	.align	4
.nv.constant0._Z4mm_3PfS_S_i:
	.zero		924


//--------------------- SYMBOLS --------------------------

	.type		.nv.reservedSmem.offset0,@object
	.size		.nv.reservedSmem.offset0,0x4
